	.headerflags	@"EF_CUDA_TEXMODE_UNIFIED EF_CUDA_64BIT_ADDRESS EF_CUDA_ACCELERATORS EF_CUDA_SM90 EF_CUDA_VIRTUAL_SM(EF_CUDA_SM90)"
	.elftype	@"ET_EXEC"


//--------------------- .nv.info                  --------------------------
	.section	.nv.info,"",@"SHT_CUDA_INFO"
	.align	4


	//----- nvinfo : EIATTR_REGCOUNT
	.align		4
        /*0000*/ 	.byte	0x04, 0x2f
        /*0002*/ 	.short	(.L_3 - .L_2)
	.align		4
.L_2:
        /*0004*/ 	.word	index@(triton_poi_fused__native_batch_norm_legit_no_training_max_pool2d_with_indices_relu_19)
        /*0008*/ 	.word	0x0000001a


	//----- nvinfo : EIATTR_MIN_STACK_SIZE
	.align		4
.L_3:
        /*000c*/ 	.byte	0x04, 0x12
        /*000e*/ 	.short	(.L_5 - .L_4)
	.align		4
.L_4:
        /*0010*/ 	.word	index@(triton_poi_fused__native_batch_norm_legit_no_training_max_pool2d_with_indices_relu_19)
        /*0014*/ 	.word	0x00000000


	//----- nvinfo : EIATTR_FRAME_SIZE
	.align		4
.L_5:
        /*0018*/ 	.byte	0x04, 0x11
        /*001a*/ 	.short	(.L_7 - .L_6)
	.align		4
.L_6:
        /*001c*/ 	.word	index@(triton_poi_fused__native_batch_norm_legit_no_training_max_pool2d_with_indices_relu_19)
        /*0020*/ 	.word	0x00000000


	//----- nvinfo : EIATTR_MIN_STACK_SIZE
	.align		4
.L_7:
        /*0024*/ 	.byte	0x04, 0x12
        /*0026*/ 	.short	(.L_9 - .L_8)
	.align		4
.L_8:
        /*0028*/ 	.word	index@(triton_poi_fused__native_batch_norm_legit_no_training_max_pool2d_with_indices_relu_19)
        /*002c*/ 	.word	0x00000000
.L_9:


//--------------------- .nv.info.triton_poi_fused__native_batch_norm_legit_no_training_max_pool2d_with_indices_relu_19 --------------------------
	.section	.nv.info.triton_poi_fused__native_batch_norm_legit_no_training_max_pool2d_with_indices_relu_19,"",@"SHT_CUDA_INFO"
	.sectionflags	@""
	.align	4


	//----- nvinfo : EIATTR_CUDA_API_VERSION
	.align		4
        /*0000*/ 	.byte	0x04, 0x37
        /*0002*/ 	.short	(.L_11 - .L_10)
.L_10:
        /*0004*/ 	.word	0x0000007c


	//----- nvinfo : EIATTR_KPARAM_INFO
	.align		4
.L_11:
        /*0008*/ 	.byte	0x04, 0x17
        /*000a*/ 	.short	(.L_13 - .L_12)
.L_12:
        /*000c*/ 	.word	0x00000000
        /*0010*/ 	.short	0x0007
        /*0012*/ 	.short	0x0038
        /*0014*/ 	.byte	0x00, 0xf0, 0x11, 0x00


	//----- nvinfo : EIATTR_KPARAM_INFO
	.align		4
.L_13:
        /*0018*/ 	.byte	0x04, 0x17
        /*001a*/ 	.short	(.L_15 - .L_14)
.L_14:
        /*001c*/ 	.word	0x00000000
        /*0020*/ 	.short	0x0006
        /*0022*/ 	.short	0x0030
        /*0024*/ 	.byte	0x00, 0xf4, 0x21, 0x00


	//----- nvinfo : EIATTR_KPARAM_INFO
	.align		4
.L_15:
        /*0028*/ 	.byte	0x04, 0x17
        /*002a*/ 	.short	(.L_17 - .L_16)
.L_16:
        /*002c*/ 	.word	0x00000000
        /*0030*/ 	.short	0x0005
        /*0032*/ 	.short	0x0028
        /*0034*/ 	.byte	0x00, 0xf4, 0x21, 0x00


	//----- nvinfo : EIATTR_KPARAM_INFO
	.align		4
.L_17:
        /*0038*/ 	.byte	0x04, 0x17
        /*003a*/ 	.short	(.L_19 - .L_18)
.L_18:
        /*003c*/ 	.word	0x00000000
        /*0040*/ 	.short	0x0004
        /*0042*/ 	.short	0x0020
        /*0044*/ 	.byte	0x00, 0xf4, 0x21, 0x00


	//----- nvinfo : EIATTR_KPARAM_INFO
	.align		4
.L_19:
        /*0048*/ 	.byte	0x04, 0x17
        /*004a*/ 	.short	(.L_21 - .L_20)
.L_20:
        /*004c*/ 	.word	0x00000000
        /*0050*/ 	.short	0x0003
        /*0052*/ 	.short	0x0018
        /*0054*/ 	.byte	0x00, 0xf4, 0x21, 0x00


	//----- nvinfo : EIATTR_KPARAM_INFO
	.align		4
.L_21:
        /*0058*/ 	.byte	0x04, 0x17
        /*005a*/ 	.short	(.L_23 - .L_22)
.L_22:
        /*005c*/ 	.word	0x00000000
        /*0060*/ 	.short	0x0002
        /*0062*/ 	.short	0x0010
        /*0064*/ 	.byte	0x00, 0xf4, 0x21, 0x00


	//----- nvinfo : EIATTR_KPARAM_INFO
	.align		4
.L_23:
        /*0068*/ 	.byte	0x04, 0x17
        /*006a*/ 	.short	(.L_25 - .L_24)
.L_24:
        /*006c*/ 	.word	0x00000000
        /*0070*/ 	.short	0x0001
        /*0072*/ 	.short	0x0008
        /*0074*/ 	.byte	0x00, 0xf4, 0x21, 0x00


	//----- nvinfo : EIATTR_KPARAM_INFO
	.align		4
.L_25:
        /*0078*/ 	.byte	0x04, 0x17
        /*007a*/ 	.short	(.L_27 - .L_26)
.L_26:
        /*007c*/ 	.word	0x00000000
        /*0080*/ 	.short	0x0000
        /*0082*/ 	.short	0x0000
        /*0084*/ 	.byte	0x00, 0xf4, 0x21, 0x00


	//----- nvinfo : EIATTR_SPARSE_MMA_MASK
	.align		4
.L_27:
        /*0088*/ 	.byte	0x03, 0x50
        /*008a*/ 	.short	0x0000


	//----- nvinfo : EIATTR_MAXREG_COUNT
	.align		4
        /*008c*/ 	.byte	0x03, 0x1b
        /*008e*/ 	.short	0x00ff


	//----- nvinfo : EIATTR_EXIT_INSTR_OFFSETS
	.align		4
        /*0090*/ 	.byte	0x04, 0x1c
        /*0092*/ 	.short	(.L_29 - .L_28)


	//   ....[0]....
.L_28:
        /*0094*/ 	.word	0x000008d0


	//   ....[1]....
        /*0098*/ 	.word	0x000008f0


	//----- nvinfo : EIATTR_REQNTID
	.align		4
.L_29:
        /*009c*/ 	.byte	0x04, 0x10
        /*009e*/ 	.short	(.L_31 - .L_30)
.L_30:
        /*00a0*/ 	.word	0x00000080
        /*00a4*/ 	.word	0x00000001
        /*00a8*/ 	.word	0x00000001


	//----- nvinfo : EIATTR_CBANK_PARAM_SIZE
	.align		4
.L_31:
        /*00ac*/ 	.byte	0x03, 0x19
        /*00ae*/ 	.short	0x003c


	//----- nvinfo : EIATTR_PARAM_CBANK
	.align		4
        /*00b0*/ 	.byte	0x04, 0x0a
        /*00b2*/ 	.short	(.L_33 - .L_32)
	.align		4
.L_32:
        /*00b4*/ 	.word	index@(.nv.constant0.triton_poi_fused__native_batch_norm_legit_no_training_max_pool2d_with_indices_relu_19)
        /*00b8*/ 	.short	0x0210
        /*00ba*/ 	.short	0x003c


	//----- nvinfo : EIATTR_SW_WAR
	.align		4
.L_33:
        /*00bc*/ 	.byte	0x04, 0x36
        /*00be*/ 	.short	(.L_35 - .L_34)
.L_34:
        /*00c0*/ 	.word	0x00000008
.L_35:


//--------------------- .nv.callgraph             --------------------------
	.section	.nv.callgraph,"",@"SHT_CUDA_CALLGRAPH"
	.align	4
	.sectionentsize	8
	.align		4
        /*0000*/ 	.word	0x00000000
	.align		4
        /*0004*/ 	.word	0xffffffff
	.align		4
        /*0008*/ 	.word	0x00000000
	.align		4
        /*000c*/ 	.word	0xfffffffe
	.align		4
        /*0010*/ 	.word	0x00000000
	.align		4
        /*0014*/ 	.word	0xfffffffd
	.align		4
        /*0018*/ 	.word	0x00000000
	.align		4
        /*001c*/ 	.word	0xfffffffc


//--------------------- .nv.constant4             --------------------------
	.section	.nv.constant4,"a",@progbits
	.align	8
	.align		8
.nv.constant4:
        /*0000*/ 	.dword	_$_str
	.align		8
        /*0008*/ 	.dword	_$_str_$_2


//--------------------- .text.triton_poi_fused__native_batch_norm_legit_no_training_max_pool2d_with_indices_relu_19 --------------------------
	.section	.text.triton_poi_fused__native_batch_norm_legit_no_training_max_pool2d_with_indices_relu_19,"ax",@progbits
	.align	128
        .global         triton_poi_fused__native_batch_norm_legit_no_training_max_pool2d_with_indices_relu_19
        .type           triton_poi_fused__native_batch_norm_legit_no_training_max_pool2d_with_indices_relu_19,@function
        .size           triton_poi_fused__native_batch_norm_legit_no_training_max_pool2d_with_indices_relu_19,(.L_x_1 - triton_poi_fused__native_batch_norm_legit_no_training_max_pool2d_with_indices_relu_19)
        .other          triton_poi_fused__native_batch_norm_legit_no_training_max_pool2d_with_indices_relu_19,@"STO_CUDA_ENTRY STV_DEFAULT"
triton_poi_fused__native_batch_norm_legit_no_training_max_pool2d_with_indices_relu_19:
.text.triton_poi_fused__native_batch_norm_legit_no_training_max_pool2d_with_indices_relu_19:
[----:B------:R-:W0:Y:S01]  /*0000*/  LDC R1, c[0x0][0x28] ;  /* 0x00000a00ff017b82 */ /* 0x000e220000000800 */
[----:B------:R-:W1:Y:S07]  /*0010*/  S2R R0, SR_TID.X ;  /* 0x0000000000007919 */ /* 0x000e6e0000002100 */
[----:B------:R-:W2:Y:S01]  /*0020*/  LDC.64 R2, c[0x0][0x210] ;  /* 0x00008400ff027b82 */ /* 0x000ea20000000a00 */
[----:B------:R-:W-:Y:S01]  /*0030*/  ULDC.64 UR4, c[0x0][0x208] ;  /* 0x0000820000047ab9 */ /* 0x000fe20000000a00 */
[----:B------:R-:W3:Y:S01]  /*0040*/  S2R R7, SR_CTAID.X ;  /* 0x0000000000077919 */ /* 0x000ee20000002500 */
[----:B------:R-:W-:Y:S01]  /*0050*/  IMAD.MOV.U32 R23, RZ, RZ, RZ ;  /* 0x000000ffff177224 */ /* 0x000fe200078e00ff */
[----:B------:R-:W-:Y:S01]  /*0060*/  ULDC.64 UR6, c[0x0][0x238] ;  /* 0x00008e0000067ab9 */ /* 0x000fe20000000a00 */
[----:B-1----:R-:W-:-:S05]  /*0070*/  IMAD.SHL.U32 R0, R0, 0x2, RZ ;  /* 0x0000000200007824 */ /* 0x002fca00078e00ff */
[----:B------:R-:W-:-:S05]  /*0080*/  LOP3.LUT R0, R0, 0xfe, RZ, 0xc0, !PT ;  /* 0x000000fe00007812 */ /* 0x000fca00078ec0ff */
[----:B---3--:R-:W-:Y:S01]  /*0090*/  IMAD R0, R7, 0x100, R0 ;  /* 0x0000010007007824 */ /* 0x008fe200078e0200 */
[----:B------:R-:W-:-:S03]  /*00a0*/  SHF.R.S32.HI R7, RZ, 0x17, R7 ;  /* 0x00000017ff077819 */ /* 0x000fc60000011407 */
[C---:B------:R-:W-:Y:S01]  /*00b0*/  VIADD R4, R0.reuse, 0x1 ;  /* 0x0000000100047836 */ /* 0x040fe20000000000 */
[----:B------:R-:W-:Y:S02]  /*00c0*/  SHF.R.S32.HI R5, RZ, 0x1f, R0 ;  /* 0x0000001fff057819 */ /* 0x000fe40000011400 */
[----:B------:R-:W-:Y:S02]  /*00d0*/  ISETP.GE.AND P0, PT, R0, 0x400, PT ;  /* 0x000004000000780c */ /* 0x000fe40003f06270 */
[----:B------:R-:W-:Y:S02]  /*00e0*/  LEA.HI R6, R5, R0, RZ, 0x3 ;  /* 0x0000000005067211 */ /* 0x000fe400078f18ff */
[----:B------:R-:W-:Y:S02]  /*00f0*/  SGXT R5, R7, 0x1 ;  /* 0x000000010705781a */ /* 0x000fe40000000200 */
[C---:B------:R-:W-:Y:S01]  /*0100*/  LOP3.LUT R7, R6.reuse, 0x7ffffff8, RZ, 0xc0, !PT ;  /* 0x7ffffff806077812 */ /* 0x040fe200078ec0ff */
[----:B------:R-:W-:Y:S01]  /*0110*/  IMAD.SHL.U32 R8, R6, 0x4, RZ ;  /* 0x0000000406087824 */ /* 0x000fe200078e00ff */
[----:B------:R-:W-:-:S03]  /*0120*/  LEA.HI R6, R5, R4, RZ, 0x3 ;  /* 0x0000000405067211 */ /* 0x000fc600078f18ff */
[----:B------:R-:W-:Y:S01]  /*0130*/  IMAD.IADD R7, R0, 0x1, -R7 ;  /* 0x0000000100077824 */ /* 0x000fe200078e0a07 */
[----:B------:R-:W-:Y:S02]  /*0140*/  LOP3.LUT R10, R8, 0xffffffe0, RZ, 0xc0, !PT ;  /* 0xffffffe0080a7812 */ /* 0x000fe400078ec0ff */
[----:B------:R-:W-:-:S03]  /*0150*/  LOP3.LUT R9, R6, 0x7ffffff8, RZ, 0xc0, !PT ;  /* 0x7ffffff806097812 */ /* 0x000fc600078ec0ff */
[----:B------:R-:W-:Y:S02]  /*0160*/  IMAD R13, R7, 0x2, R10 ;  /* 0x00000002070d7824 */ /* 0x000fe400078e020a */
[----:B------:R-:W-:Y:S02]  /*0170*/  IMAD.IADD R8, R4, 0x1, -R9 ;  /* 0x0000000104087824 */ /* 0x000fe400078e0a09 */
[----:B------:R-:W-:Y:S02]  /*0180*/  IMAD.MOV.U32 R4, RZ, RZ, RZ ;  /* 0x000000ffff047224 */ /* 0x000fe400078e00ff */
[----:B------:R-:W-:Y:S02]  /*0190*/  IMAD.MOV.U32 R9, RZ, RZ, RZ ;  /* 0x000000ffff097224 */ /* 0x000fe400078e00ff */
[----:B--2---:R-:W-:-:S04]  /*01a0*/  IMAD.WIDE R6, R13, 0x4, R2 ;  /* 0x000000040d067825 */ /* 0x004fc800078e0202 */
[----:B------:R-:W-:Y:S01]  /*01b0*/  IMAD R21, R8, 0x2, R10 ;  /* 0x0000000208157824 */ /* 0x000fe200078e020a */
[----:B------:R-:W2:Y:S01]  /*01c0*/  @!P0 LDG.E.EL R4, desc[UR4][R6.64] ;  /* 0x0000000406048981 */ /* 0x000ea2000c2e1900 */
[----:B------:R-:W-:Y:S02]  /*01d0*/  IMAD.MOV.U32 R12, RZ, RZ, RZ ;  /* 0x000000ffff0c7224 */ /* 0x000fe400078e00ff */
[----:B------:R-:W-:Y:S01]  /*01e0*/  IMAD.WIDE R14, R21, 0x4, R2 ;  /* 0x00000004150e7825 */ /* 0x000fe200078e0202 */
[----:B------:R1:W2:Y:S03]  /*01f0*/  @!P0 LDG.E.EL R9, desc[UR4][R6.64+0x4] ;  /* 0x0000040406098981 */ /* 0x0002a6000c2e1900 */
[----:B------:R-:W-:Y:S01]  /*0200*/  VIADD R11, R13, 0x10 ;  /* 0x000000100d0b7836 */ /* 0x000fe20000000000 */
[----:B------:R-:W3:Y:S01]  /*0210*/  @!P0 LDG.E.EL R23, desc[UR4][R14.64] ;  /* 0x000000040e178981 */ /* 0x000ee2000c2e1900 */
[----:B------:R-:W-:-:S02]  /*0220*/  IMAD.MOV.U32 R8, RZ, RZ, RZ ;  /* 0x000000ffff087224 */ /* 0x000fc400078e00ff */
[--C-:B------:R-:W-:Y:S01]  /*0230*/  IMAD.WIDE R10, R11, 0x4, R2.reuse ;  /* 0x000000040b0a7825 */ /* 0x100fe200078e0202 */
[----:B------:R-:W3:Y:S03]  /*0240*/  @!P0 LDG.E.EL R12, desc[UR4][R14.64+0x4] ;  /* 0x000004040e0c8981 */ /* 0x000ee6000c2e1900 */
[----:B------:R-:W-:Y:S01]  /*0250*/  VIADD R17, R21, 0x10 ;  /* 0x0000001015117836 */ /* 0x000fe20000000000 */
[----:B------:R-:W4:Y:S01]  /*0260*/  @!P0 LDG.E.EL R8, desc[UR4][R10.64] ;  /* 0x000000040a088981 */ /* 0x000f22000c2e1900 */
[----:B------:R-:W-:Y:S02]  /*0270*/  IMAD.MOV.U32 R20, RZ, RZ, RZ ;  /* 0x000000ffff147224 */ /* 0x000fe400078e00ff */
[----:B------:R-:W-:Y:S01]  /*0280*/  IMAD.WIDE R16, R17, 0x4, R2 ;  /* 0x0000000411107825 */ /* 0x000fe200078e0202 */
[----:B-1----:R-:W-:-:S03]  /*0290*/  CS2R R6, SRZ ;  /* 0x0000000000067805 */ /* 0x002fc6000001ff00 */
[----:B------:R-:W-:Y:S01]  /*02a0*/  VIADD R19, R13, 0x11 ;  /* 0x000000110d137836 */ /* 0x000fe20000000000 */
[----:B------:R-:W5:Y:S03]  /*02b0*/  @!P0 LDG.E.EL R20, desc[UR4][R16.64] ;  /* 0x0000000410148981 */ /* 0x000f66000c2e1900 */
[----:B------:R-:W-:-:S05]  /*02c0*/  IMAD.WIDE R18, R19, 0x4, R2 ;  /* 0x0000000413127825 */ /* 0x000fca00078e0202 */
[----:B------:R-:W5:Y:S01]  /*02d0*/  @!P0 LDG.E.EL R6, desc[UR4][R18.64] ;  /* 0x0000000412068981 */ /* 0x000f62000c2e1900 */
[----:B------:R-:W-:-:S04]  /*02e0*/  VIADD R21, R21, 0x11 ;  /* 0x0000001115157836 */ /* 0x000fc80000000000 */
[----:B------:R-:W-:Y:S01]  /*02f0*/  IMAD.WIDE R2, R21, 0x4, R2 ;  /* 0x0000000415027825 */ /* 0x000fe200078e0202 */
[----:B------:R-:W-:-:S04]  /*0300*/  LEA.HI R5, R5, R0, RZ, 0x6 ;  /* 0x0000000005057211 */ /* 0x000fc800078f30ff */
[----:B------:R1:W5:Y:S01]  /*0310*/  @!P0 LDG.E.EL R7, desc[UR4][R2.64] ;  /* 0x0000000402078981 */ /* 0x000362000c2e1900 */
[----:B------:R-:W-:Y:S01]  /*0320*/  SHF.R.S32.HI R5, RZ, 0x6, R5 ;  /* 0x00000006ff057819 */ /* 0x000fe20000011405 */
[----:B-1----:R-:W1:Y:S01]  /*0330*/  LDC.64 R2, c[0x0][0x220] ;  /* 0x00008800ff027b82 */ /* 0x002e620000000a00 */
[C---:B--2---:R-:W-:Y:S02]  /*0340*/  FSETP.GT.AND P5, PT, R9.reuse, R4, PT ;  /* 0x000000040900720b */ /* 0x044fe40003fa4000 */
[----:B------:R-:W-:Y:S02]  /*0350*/  FSETP.NAN.AND P1, PT, R9, R9, PT ;  /* 0x000000090900720b */ /* 0x000fe40003f28000 */
[----:B---3--:R-:W-:Y:S02]  /*0360*/  FSETP.GT.AND P4, PT, R12, R23, PT ;  /* 0x000000170c00720b */ /* 0x008fe40003f84000 */
[----:B----4-:R-:W-:-:S07]  /*0370*/  FSETP.NAN.AND P3, PT, R8, R8, PT ;  /* 0x000000080800720b */ /* 0x010fce0003f68000 */
[----:B------:R-:W-:Y:S02]  /*0380*/  @!P5 SEL R9, R9, R4, P1 ;  /* 0x000000040909d207 */ /* 0x000fe40000800000 */
[----:B------:R-:W-:Y:S02]  /*0390*/  FSETP.NAN.AND P2, PT, R12, R12, PT ;  /* 0x0000000c0c00720b */ /* 0x000fe40003f48000 */
[----:B-----5:R-:W-:Y:S02]  /*03a0*/  FSETP.NAN.AND P1, PT, R20, R20, PT ;  /* 0x000000141400720b */ /* 0x020fe40003f28000 */
[----:B------:R-:W-:Y:S02]  /*03b0*/  P2R R14, PR, RZ, 0x10 ;  /* 0x00000010ff0e7803 */ /* 0x000fe40000000000 */
[----:B------:R-:W-:Y:S02]  /*03c0*/  @!P4 SEL R12, R12, R23, P2 ;  /* 0x000000170c0cc207 */ /* 0x000fe40001000000 */
[----:B------:R-:W-:-:S02]  /*03d0*/  FSETP.GEU.AND P4, PT, R9, R8, PT ;  /* 0x000000080900720b */ /* 0x000fc40003f8e000 */
[----:B------:R-:W-:Y:S02]  /*03e0*/  FSETP.NAN.AND P2, PT, R6, R6, PT ;  /* 0x000000060600720b */ /* 0x000fe40003f48000 */
[----:B------:R-:W-:Y:S02]  /*03f0*/  LEA.HI R4, R5, R5, RZ, 0x2 ;  /* 0x0000000505047211 */ /* 0x000fe400078f10ff */
[----:B------:R-:W-:Y:S02]  /*0400*/  @!P3 SEL R8, R8, R9, !P4 ;  /* 0x000000090808b207 */ /* 0x000fe40006000000 */
[----:B------:R-:W-:Y:S02]  /*0410*/  FSETP.GEU.AND P3, PT, R12, R20, PT ;  /* 0x000000140c00720b */ /* 0x000fe40003f6e000 */
[----:B------:R-:W-:Y:S02]  /*0420*/  LOP3.LUT R4, R4, 0xfffffffc, RZ, 0xc0, !PT ;  /* 0xfffffffc04047812 */ /* 0x000fe400078ec0ff */
[----:B------:R-:W-:-:S02]  /*0430*/  @!P1 SEL R20, R20, R12, !P3 ;  /* 0x0000000c14149207 */ /* 0x000fc40005800000 */
[----:B------:R-:W-:Y:S01]  /*0440*/  FSETP.GEU.AND P1, PT, R8, R6, PT ;  /* 0x000000060800720b */ /* 0x000fe20003f2e000 */
[----:B------:R-:W-:-:S03]  /*0450*/  IMAD.IADD R13, R5, 0x1, -R4 ;  /* 0x00000001050d7824 */ /* 0x000fc600078e0a04 */
[----:B------:R-:W-:Y:S01]  /*0460*/  @!P2 FSEL R6, R6, R8, !P1 ;  /* 0x000000080606a208 */ /* 0x000fe20004800000 */
[----:B------:R-:W-:Y:S02]  /*0470*/  IMAD.MOV.U32 R8, RZ, RZ, RZ ;  /* 0x000000ffff087224 */ /* 0x000fe400078e00ff */
[----:B-1----:R-:W-:-:S04]  /*0480*/  IMAD.WIDE R4, R13, 0x4, R2 ;  /* 0x000000040d047825 */ /* 0x002fc800078e0202 */
[----:B------:R-:W-:Y:S01]  /*0490*/  IMAD.MOV.U32 R2, RZ, RZ, RZ ;  /* 0x000000ffff027224 */ /* 0x000fe200078e00ff */
[----:B------:R-:W2:Y:S05]  /*04a0*/  @!P0 LDG.E.EL R8, desc[UR4][R4.64] ;  /* 0x0000000404088981 */ /* 0x000eaa000c2e1900 */
[----:B------:R1:W3:Y:S01]  /*04b0*/  @!P0 LDG.E.EL R2, desc[UR4][R4.64] ;  /* 0x0000000404028981 */ /* 0x0002e2000c2e1900 */
[CC--:B------:R-:W-:Y:S02]  /*04c0*/  FSETP.NAN.AND P6, PT, R7.reuse, R7.reuse, PT ;  /* 0x000000070700720b */ /* 0x0c0fe40003fc8000 */
[----:B------:R-:W-:Y:S01]  /*04d0*/  FSETP.GEU.AND P2, PT, R20, R7, PT ;  /* 0x000000071400720b */ /* 0x000fe20003f4e000 */
[----:B-1----:R-:W1:Y:S10]  /*04e0*/  LDC.64 R4, c[0x0][0x230] ;  /* 0x00008c00ff047b82 */ /* 0x002e740000000a00 */
[----:B------:R-:W-:-:S02]  /*04f0*/  @!P6 FSEL R7, R7, R20, !P2 ;  /* 0x000000140707e208 */ /* 0x000fc40005000000 */
[----:B------:R-:W4:Y:S01]  /*0500*/  LDC.64 R20, c[0x0][0x218] ;  /* 0x00008600ff147b82 */ /* 0x000f220000000a00 */
[----:B------:R-:W-:Y:S02]  /*0510*/  P2R R15, PR, RZ, 0x10 ;  /* 0x00000010ff0f7803 */ /* 0x000fe40000000000 */
[----:B------:R-:W-:Y:S01]  /*0520*/  SEL R9, RZ, 0x1, !P5 ;  /* 0x00000001ff097807 */ /* 0x000fe20006800000 */
[----:B------:R-:W-:Y:S02]  /*0530*/  IMAD.MOV.U32 R11, RZ, RZ, 0x3e800000 ;  /* 0x3e800000ff0b7424 */ /* 0x000fe400078e00ff */
[----:B------:R-:W-:Y:S02]  /*0540*/  IMAD.MOV.U32 R23, RZ, RZ, RZ ;  /* 0x000000ffff177224 */ /* 0x000fe400078e00ff */
[----:B------:R-:W-:Y:S01]  /*0550*/  IMAD.MOV.U32 R18, RZ, RZ, RZ ;  /* 0x000000ffff127224 */ /* 0x000fe200078e00ff */
[----:B------:R-:W-:Y:S01]  /*0560*/  CS2R R16, SRZ ;  /* 0x0000000000107805 */ /* 0x000fe2000001ff00 */
[----:B-1----:R-:W-:-:S04]  /*0570*/  IMAD.WIDE R4, R13, 0x4, R4 ;  /* 0x000000040d047825 */ /* 0x002fc800078e0204 */
[----:B----4-:R-:W-:-:S05]  /*0580*/  IMAD.WIDE R20, R13, 0x4, R20 ;  /* 0x000000040d147825 */ /* 0x010fca00078e0214 */
[----:B------:R-:W4:Y:S04]  /*0590*/  @!P0 LDG.E.EL R23, desc[UR4][R20.64] ;  /* 0x0000000414178981 */ /* 0x000f28000c2e1900 */
[----:B------:R1:W5:Y:S01]  /*05a0*/  @!P0 LDG.E.EL R18, desc[UR4][R20.64] ;  /* 0x0000000414128981 */ /* 0x000362000c2e1900 */
[----:B--2---:R-:W-:-:S04]  /*05b0*/  FADD R3, R8, 9.9999997473787516356e-06 ;  /* 0x3727c5ac08037421 */ /* 0x004fc80000000000 */
[----:B------:R2:W1:Y:S01]  /*05c0*/  MUFU.SQRT R10, R3 ;  /* 0x00000003000a7308 */ /* 0x0004620000002000 */
[----:B---3--:R-:W-:-:S07]  /*05d0*/  FADD R12, R2, 9.9999997473787516356e-06 ;  /* 0x3727c5ac020c7421 */ /* 0x008fce0000000000 */
[----:B------:R-:W3:Y:S01]  /*05e0*/  MUFU.SQRT R19, R12 ;  /* 0x0000000c00137308 */ /* 0x000ee20000002000 */
[----:B--2---:R-:W2:Y:S01]  /*05f0*/  LDC.64 R2, c[0x0][0x228] ;  /* 0x00008a00ff027b82 */ /* 0x004ea20000000a00 */
[C---:B01----:R-:W-:Y:S02]  /*0600*/  FSETP.GT.AND P6, PT, R10.reuse, 8.50705917302346158658e+37, PT ;  /* 0x7e8000000a00780b */ /* 0x043fe40003fc4000 */
[----:B------:R-:W-:Y:S02]  /*0610*/  FSETP.GEU.AND P5, PT, R10, 1.175494350822287508e-38, PT ;  /* 0x008000000a00780b */ /* 0x000fe40003fae000 */
[----:B---3--:R-:W-:Y:S02]  /*0620*/  FSETP.GT.AND P4, PT, R19, 8.50705917302346158658e+37, PT ;  /* 0x7e8000001300780b */ /* 0x008fe40003f84000 */
[----:B------:R-:W-:-:S07]  /*0630*/  FSEL R8, R11, 1, P6 ;  /* 0x3f8000000b087808 */ /* 0x000fce0003000000 */
[----:B------:R-:W-:Y:S01]  /*0640*/  @P6 FMUL R10, R10, 0.25 ;  /* 0x3e8000000a0a6820 */ /* 0x000fe20000400000 */
[----:B------:R-:W-:Y:S01]  /*0650*/  FSETP.GEU.AND P6, PT, R19, 1.175494350822287508e-38, PT ;  /* 0x008000001300780b */ /* 0x000fe20003fce000 */
[----:B------:R-:W-:Y:S01]  /*0660*/  @!P5 FMUL R8, R8, 16777216 ;  /* 0x4b8000000808d820 */ /* 0x000fe20000400000 */
[----:B------:R-:W-:Y:S01]  /*0670*/  FSEL R11, R11, 1, P4 ;  /* 0x3f8000000b0b7808 */ /* 0x000fe20002000000 */
[----:B------:R-:W-:Y:S01]  /*0680*/  @!P5 FMUL R10, R10, 16777216 ;  /* 0x4b8000000a0ad820 */ /* 0x000fe20000400000 */
[----:B------:R-:W-:Y:S01]  /*0690*/  ISETP.NE.AND P5, PT, R14, RZ, PT ;  /* 0x000000ff0e00720c */ /* 0x000fe20003fa5270 */
[----:B------:R-:W-:Y:S01]  /*06a0*/  @P4 FMUL R19, R19, 0.25 ;  /* 0x3e80000013134820 */ /* 0x000fe20000400000 */
[----:B------:R-:W-:Y:S02]  /*06b0*/  ISETP.NE.AND P4, PT, R15, RZ, PT ;  /* 0x000000ff0f00720c */ /* 0x000fe40003f85270 */
[----:B------:R-:W-:Y:S01]  /*06c0*/  CS2R R14, SRZ ;  /* 0x00000000000e7805 */ /* 0x000fe2000001ff00 */
[----:B--2---:R-:W-:Y:S01]  /*06d0*/  IMAD.WIDE R2, R13, 0x4, R2 ;  /* 0x000000040d027825 */ /* 0x004fe200078e0202 */
[----:B------:R-:W0:Y:S01]  /*06e0*/  MUFU.RCP R21, R10 ;  /* 0x0000000a00157308 */ /* 0x000e220000001000 */
[----:B------:R-:W1:Y:S03]  /*06f0*/  LDC.64 R12, c[0x0][0x240] ;  /* 0x00009000ff0c7b82 */ /* 0x000e660000000a00 */
[----:B------:R-:W2:Y:S04]  /*0700*/  @!P0 LDG.E.EL R16, desc[UR4][R2.64] ;  /* 0x0000000402108981 */ /* 0x000ea8000c2e1900 */
[----:B------:R3:W2:Y:S04]  /*0710*/  @!P0 LDG.E.EL R17, desc[UR4][R2.64] ;  /* 0x0000000402118981 */ /* 0x0006a8000c2e1900 */
[----:B------:R-:W2:Y:S04]  /*0720*/  @!P0 LDG.E.EL R15, desc[UR4][R4.64] ;  /* 0x00000004040f8981 */ /* 0x000ea8000c2e1900 */
[----:B------:R5:W2:Y:S01]  /*0730*/  @!P0 LDG.E.EL R14, desc[UR4][R4.64] ;  /* 0x00000004040e8981 */ /* 0x000aa2000c2e1900 */
[----:B------:R-:W-:-:S04]  /*0740*/  @!P6 FMUL R19, R19, 16777216 ;  /* 0x4b8000001313e820 */ /* 0x000fc80000400000 */
[----:B------:R-:W5:Y:S01]  /*0750*/  MUFU.RCP R20, R19 ;  /* 0x0000001300147308 */ /* 0x000f620000001000 */
[----:B------:R-:W-:Y:S01]  /*0760*/  @!P6 FMUL R11, R11, 16777216 ;  /* 0x4b8000000b0be820 */ /* 0x000fe20000400000 */
[----:B---3--:R-:W-:Y:S01]  /*0770*/  SEL R2, RZ, 0x1, !P5 ;  /* 0x00000001ff027807 */ /* 0x008fe20006800000 */
[----:B----4-:R-:W-:Y:S01]  /*0780*/  FADD R23, R6, -R23 ;  /* 0x8000001706177221 */ /* 0x010fe20000000000 */
[----:B0-----:R-:W-:Y:S01]  /*0790*/  FMUL R8, R21, R8 ;  /* 0x0000000815087220 */ /* 0x001fe20000400000 */
[----:B-----5:R-:W-:Y:S01]  /*07a0*/  FADD R18, R7, -R18 ;  /* 0x8000001207127221 */ /* 0x020fe20000000000 */
[----:B------:R-:W-:Y:S02]  /*07b0*/  SEL R9, R9, 0x2, P4 ;  /* 0x0000000209097807 */ /* 0x000fe40002000000 */
[----:B------:R-:W-:Y:S01]  /*07c0*/  SEL R3, R2, 0x2, P3 ;  /* 0x0000000202037807 */ /* 0x000fe20001800000 */
[----:B------:R-:W-:Y:S01]  /*07d0*/  FMUL R8, R23, R8 ;  /* 0x0000000817087220 */ /* 0x000fe20000400000 */
[----:B------:R-:W-:Y:S01]  /*07e0*/  SEL R9, R9, 0x3, P1 ;  /* 0x0000000309097807 */ /* 0x000fe20000800000 */
[----:B------:R-:W-:Y:S01]  /*07f0*/  FMUL R11, R20, R11 ;  /* 0x0000000b140b7220 */ /* 0x000fe20000400000 */
[----:B------:R-:W-:-:S02]  /*0800*/  SEL R4, R3, 0x3, P2 ;  /* 0x0000000303047807 */ /* 0x000fc40001000000 */
[----:B------:R-:W-:Y:S01]  /*0810*/  IADD3 R2, P3, R0, UR6, RZ ;  /* 0x0000000600027c10 */ /* 0x000fe2000ff7e0ff */
[----:B------:R-:W-:Y:S02]  /*0820*/  FMUL R11, R18, R11 ;  /* 0x0000000b120b7220 */ /* 0x000fe40000400000 */
[----:B------:R-:W-:Y:S01]  /*0830*/  IMAD R5, R4, 0x100, R9 ;  /* 0x0000010004057824 */ /* 0x000fe200078e0209 */
[C---:B------:R-:W-:Y:S01]  /*0840*/  LEA.HI.X.SX32 R3, R0.reuse, UR7, 0x1, P3 ;  /* 0x0000000700037c11 */ /* 0x040fe200098f0eff */
[----:B-1----:R-:W-:-:S04]  /*0850*/  IMAD.WIDE R12, R0, 0x4, R12 ;  /* 0x00000004000c7825 */ /* 0x002fc800078e020c */
[----:B------:R0:W-:Y:S01]  /*0860*/  @!P0 STG.E.U16 desc[UR4][R2.64], R5 ;  /* 0x0000000502008986 */ /* 0x0001e2000c101504 */
[----:B--2---:R-:W-:Y:S01]  /*0870*/  FFMA R8, R8, R16, R15 ;  /* 0x0000001008087223 */ /* 0x004fe2000000000f */
[----:B------:R-:W-:-:S04]  /*0880*/  FFMA R11, R11, R17, R14 ;  /* 0x000000110b0b7223 */ /* 0x000fc8000000000e */
[C---:B------:R-:W-:Y:S02]  /*0890*/  FSETP.GEU.AND P1, PT, R8.reuse, RZ, PT ;  /* 0x000000ff0800720b */ /* 0x040fe40003f2e000 */
[C---:B------:R-:W-:Y:S02]  /*08a0*/  FSETP.GEU.AND P2, PT, R11.reuse, RZ, PT ;  /* 0x000000ff0b00720b */ /* 0x040fe40003f4e000 */
[----:B------:R-:W-:Y:S02]  /*08b0*/  FSEL R8, R8, RZ, P1 ;  /* 0x000000ff08087208 */ /* 0x000fe40000800000 */
[----:B------:R-:W-:Y:S01]  /*08c0*/  FSEL R9, R11, RZ, P2 ;  /* 0x000000ff0b097208 */ /* 0x000fe20001000000 */
[----:B0-----:R-:W-:Y:S08]  /*08d0*/  @P0 EXIT ;  /* 0x000000000000094d */ /* 0x001ff00003800000 */
[----:B------:R-:W-:Y:S01]  /*08e0*/  STG.E.64 desc[UR4][R12.64], R8 ;  /* 0x000000080c007986 */ /* 0x000fe2000c101b04 */
[----:B------:R-:W-:Y:S05]  /*08f0*/  EXIT ;  /* 0x000000000000794d */ /* 0x000fea0003800000 */
.L_x_0:
[----:B------:R-:W-:-:S00]  /*0900*/  BRA `(.L_x_0) ;  /* 0xfffffffc00fc7947 */ /* 0x000fc0000383ffff */
[----:B------:R-:W-:-:S00]  /*0910*/  NOP ;  /* 0x0000000000007918 */ /* 0x000fc00000000000 */
        /* <DEDUP_REMOVED lines=14> */
.L_x_1:


//--------------------- .nv.global.init           --------------------------
	.section	.nv.global.init,"aw",@progbits
.nv.global.init:
	.type		_$_str,@object
	.size		_$_str,(_$_str_$_2 - _$_str)
_$_str:
        /*0000*/ 	.byte	0x5f, 0x5f, 0x43, 0x55, 0x44, 0x41, 0x5f, 0x46, 0x54, 0x5a, 0x00
	.type		_$_str_$_2,@object
	.size		_$_str_$_2,(.L_1 - _$_str_$_2)
_$_str_$_2:
        /*000b*/ 	.byte	0x5f, 0x5f, 0x43, 0x55, 0x44, 0x41, 0x5f, 0x50, 0x52, 0x45, 0x43, 0x5f, 0x53, 0x51, 0x52, 0x54
        /*001b*/ 	.byte	0x00
.L_1:


//--------------------- .nv.constant0.triton_poi_fused__native_batch_norm_legit_no_training_max_pool2d_with_indices_relu_19 --------------------------
	.section	.nv.constant0.triton_poi_fused__native_batch_norm_legit_no_training_max_pool2d_with_indices_relu_19,"a",@progbits
	.sectionflags	@""
	.align	4
.nv.constant0.triton_poi_fused__native_batch_norm_legit_no_training_max_pool2d_with_indices_relu_19:
	.zero		588
